//
// Generated by NVIDIA NVVM Compiler
//
// Compiler Build ID: CL-36424714
// Cuda compilation tools, release 13.0, V13.0.88
// Based on NVVM 20.0.0
//

.version 9.0
.target sm_100
.address_size 64

	// .globl	_Z11ConvolutionPdS_

.visible .entry _Z11ConvolutionPdS_(
	.param .u64 .ptr .align 1 _Z11ConvolutionPdS__param_0,
	.param .u64 .ptr .align 1 _Z11ConvolutionPdS__param_1
)
{
	.reg .pred 	%p<4>;
	.reg .b32 	%r<14>;
	.reg .b64 	%rd<9>;
	.reg .b64 	%fd<19>;

	ld.param.u64 	%rd1, [_Z11ConvolutionPdS__param_0];
	ld.param.u64 	%rd2, [_Z11ConvolutionPdS__param_1];
	mov.u32 	%r3, %ntid.x;
	mov.u32 	%r4, %ctaid.x;
	mov.u32 	%r5, %tid.x;
	mad.lo.s32 	%r1, %r3, %r4, %r5;
	add.s32 	%r6, %r1, 1;
	mov.u32 	%r7, %ntid.y;
	mov.u32 	%r8, %ctaid.y;
	mov.u32 	%r9, %tid.y;
	mad.lo.s32 	%r10, %r7, %r8, %r9;
	setp.gt.s32 	%p1, %r6, 4095;
	setp.gt.u32 	%p2, %r10, 4094;
	or.pred  	%p3, %p1, %p2;
	@%p3 bra 	$L__BB0_2;
	cvta.to.global.u64 	%rd3, %rd1;
	cvta.to.global.u64 	%rd4, %rd2;
	shl.b32 	%r11, %r1, 12;
	add.s32 	%r12, %r11, %r10;
	mul.wide.s32 	%rd5, %r12, 8;
	add.s64 	%rd6, %rd3, %rd5;
	ld.global.f64 	%fd1, [%rd6];
	add.s32 	%r13, %r12, 4096;
	ld.global.f64 	%fd2, [%rd6+32768];
	mul.f64 	%fd3, %fd2, 0dBFD3333333333333;
	fma.rn.f64 	%fd4, %fd1, 0d3FC999999999999A, %fd3;
	ld.global.f64 	%fd5, [%rd6+65536];
	fma.rn.f64 	%fd6, %fd5, 0d3FD999999999999A, %fd4;
	ld.global.f64 	%fd7, [%rd6+8];
	fma.rn.f64 	%fd8, %fd7, 0d3FE0000000000000, %fd6;
	ld.global.f64 	%fd9, [%rd6+32776];
	fma.rn.f64 	%fd10, %fd9, 0d3FE3333333333333, %fd8;
	ld.global.f64 	%fd11, [%rd6+65544];
	fma.rn.f64 	%fd12, %fd11, 0d3FE6666666666666, %fd10;
	ld.global.f64 	%fd13, [%rd6+16];
	fma.rn.f64 	%fd14, %fd13, 0dBFE999999999999A, %fd12;
	ld.global.f64 	%fd15, [%rd6+32784];
	fma.rn.f64 	%fd16, %fd15, 0dBFECCCCCCCCCCCCD, %fd14;
	ld.global.f64 	%fd17, [%rd6+65552];
	fma.rn.f64 	%fd18, %fd17, 0d3FB999999999999A, %fd16;
	mul.wide.s32 	%rd7, %r13, 8;
	add.s64 	%rd8, %rd4, %rd7;
	st.global.f64 	[%rd8+8], %fd18;
$L__BB0_2:
	ret;

}


// ===== COMPILED SASS (sm_100) =====

	.target	sm_100

	.elftype	@"ET_EXEC"


//--------------------- .note.nv.tkinfo           --------------------------
	.section	.note.nv.tkinfo,"",@"SHT_NOTE"
	.sectionflags	@"SHF_NOTE_NV_TKINFO"
	.tkinfo
        /*0018*/ 	.word	0x00000002
        /*0030*/ 	.string	""
        /*0030*/ 	.string	"ptxas"
        /*0030*/ 	.string	"Cuda compilation tools, release 13.0, V13.0.88"
        /*0030*/ 	.string	"Build cuda_13.0.r13.0/compiler.36424714_0"
        /*0030*/ 	.string	"-arch sm_100 -m 64 "



//--------------------- .note.nv.cuinfo           --------------------------
	.section	.note.nv.cuinfo,"",@"SHT_NOTE"
	.sectionflags	@"SHF_NOTE_NV_CUINFO"
        /*0018*/ 	.short	0x0002
        /*001a*/ 	.short	0x0064
        /*001c*/ 	.short	0x0082
	.zero		2


//--------------------- .nv.info                  --------------------------
	.section	.nv.info,"",@"SHT_CUDA_INFO"
	.align	4


	//----- nvinfo : EIATTR_REGCOUNT
	.align		4
        /*0000*/ 	.byte	0x04, 0x2f
        /*0002*/ 	.short	(.L_1 - .L_0)
	.align		4
.L_0:
        /*0004*/ 	.word	index@(_Z11ConvolutionPdS_)
        /*0008*/ 	.word	0x00000018


	//----- nvinfo : EIATTR_FRAME_SIZE
	.align		4
.L_1:
        /*000c*/ 	.byte	0x04, 0x11
        /*000e*/ 	.short	(.L_3 - .L_2)
	.align		4
.L_2:
        /*0010*/ 	.word	index@(_Z11ConvolutionPdS_)
        /*0014*/ 	.word	0x00000000


	//----- nvinfo : EIATTR_MIN_STACK_SIZE
	.align		4
.L_3:
        /*0018*/ 	.byte	0x04, 0x12
        /*001a*/ 	.short	(.L_5 - .L_4)
	.align		4
.L_4:
        /*001c*/ 	.word	index@(_Z11ConvolutionPdS_)
        /*0020*/ 	.word	0x00000000
.L_5:


//--------------------- .nv.compat                --------------------------
	.section	.nv.compat,"",@"SHT_CUDA_COMPAT_INFO"
	.align	4
        /*0000*/ 	.byte	0x02, 0x09, 0x00, 0x00, 0x02, 0x02, 0x01, 0x00, 0x02, 0x05, 0x05, 0x00, 0x03, 0x07, 0x01, 0x01
        /*0010*/ 	.byte	0x02, 0x03, 0x00, 0x00, 0x02, 0x06, 0x01, 0x00, 0x04, 0x0b, 0x08, 0x00, 0x01, 0x00, 0x00, 0x00
        /*0020*/ 	.byte	0x00, 0x00, 0x00, 0x00


//--------------------- .nv.info._Z11ConvolutionPdS_ --------------------------
	.section	.nv.info._Z11ConvolutionPdS_,"",@"SHT_CUDA_INFO"
	.sectionflags	@""
	.align	4


	//----- nvinfo : EIATTR_CUDA_API_VERSION
	.align		4
        /*0000*/ 	.byte	0x04, 0x37
        /*0002*/ 	.short	(.L_7 - .L_6)
.L_6:
        /*0004*/ 	.word	0x00000082


	//----- nvinfo : EIATTR_KPARAM_INFO
	.align		4
.L_7:
        /*0008*/ 	.byte	0x04, 0x17
        /*000a*/ 	.short	(.L_9 - .L_8)
.L_8:
        /*000c*/ 	.word	0x00000000
        /*0010*/ 	.short	0x0001
        /*0012*/ 	.short	0x0008
        /*0014*/ 	.byte	0x00, 0xf5, 0x21, 0x00


	//----- nvinfo : EIATTR_KPARAM_INFO
	.align		4
.L_9:
        /*0018*/ 	.byte	0x04, 0x17
        /*001a*/ 	.short	(.L_11 - .L_10)
.L_10:
        /*001c*/ 	.word	0x00000000
        /*0020*/ 	.short	0x0000
        /*0022*/ 	.short	0x0000
        /*0024*/ 	.byte	0x00, 0xf5, 0x21, 0x00


	//----- nvinfo : EIATTR_SPARSE_MMA_MASK
	.align		4
.L_11:
        /*0028*/ 	.byte	0x03, 0x50
        /*002a*/ 	.short	0x0000


	//----- nvinfo : EIATTR_MAXREG_COUNT
	.align		4
        /*002c*/ 	.byte	0x03, 0x1b
        /*002e*/ 	.short	0x00ff


	//----- nvinfo : EIATTR_MERCURY_ISA_VERSION
	.align		4
        /*0030*/ 	.byte	0x03, 0x5f
        /*0032*/ 	.short	0x0101


	//----- nvinfo : EIATTR_VRC_CTA_INIT_COUNT
	.align		4
        /*0034*/ 	.byte	0x02, 0x4a
	.zero		1
	.zero		1


	//----- nvinfo : EIATTR_EXIT_INSTR_OFFSETS
	.align		4
        /*0038*/ 	.byte	0x04, 0x1c
        /*003a*/ 	.short	(.L_13 - .L_12)


	//   ....[0]....
.L_12:
        /*003c*/ 	.word	0x000000c0


	//   ....[1]....
        /*0040*/ 	.word	0x00000360


	//----- nvinfo : EIATTR_CBANK_PARAM_SIZE
	.align		4
.L_13:
        /*0044*/ 	.byte	0x03, 0x19
        /*0046*/ 	.short	0x0010


	//----- nvinfo : EIATTR_PARAM_CBANK
	.align		4
        /*0048*/ 	.byte	0x04, 0x0a
        /*004a*/ 	.short	(.L_15 - .L_14)
	.align		4
.L_14:
        /*004c*/ 	.word	index@(.nv.constant0._Z11ConvolutionPdS_)
        /*0050*/ 	.short	0x0380
        /*0052*/ 	.short	0x0010


	//----- nvinfo : EIATTR_SW_WAR
	.align		4
.L_15:
        /*0054*/ 	.byte	0x04, 0x36
        /*0056*/ 	.short	(.L_17 - .L_16)
.L_16:
        /*0058*/ 	.word	0x00000008
.L_17:


//--------------------- .nv.callgraph             --------------------------
	.section	.nv.callgraph,"",@"SHT_CUDA_CALLGRAPH"
	.align	4
	.sectionentsize	8
	.align		4
        /*0000*/ 	.word	0x00000000
	.align		4
        /*0004*/ 	.word	0xffffffff
	.align		4
        /*0008*/ 	.word	0x00000000
	.align		4
        /*000c*/ 	.word	0xfffffffe
	.align		4
        /*0010*/ 	.word	0x00000000
	.align		4
        /*0014*/ 	.word	0xfffffffd
	.align		4
        /*0018*/ 	.word	0x00000000
	.align		4
        /*001c*/ 	.word	0xfffffffc


//--------------------- .text._Z11ConvolutionPdS_ --------------------------
	.section	.text._Z11ConvolutionPdS_,"ax",@progbits
	.align	128
        .global         _Z11ConvolutionPdS_
        .type           _Z11ConvolutionPdS_,@function
        .size           _Z11ConvolutionPdS_,(.L_x_1 - _Z11ConvolutionPdS_)
        .other          _Z11ConvolutionPdS_,@"STO_CUDA_ENTRY STV_DEFAULT"
_Z11ConvolutionPdS_:
.text._Z11ConvolutionPdS_:
[----:B------:R-:W-:Y:S01]  /*0000*/  LDC R1, c[0x0][0x37c] ;  /* 0x0000df00ff017b82 */ /* 0x000fe20000000800 */
[----:B------:R-:W0:Y:S01]  /*0010*/  S2R R0, SR_CTAID.X ;  /* 0x0000000000007919 */ /* 0x000e220000002500 */
[----:B------:R-:W0:Y:S01]  /*0020*/  LDCU UR4, c[0x0][0x360] ;  /* 0x00006c00ff0477ac */ /* 0x000e220008000800 */
[----:B------:R-:W0:Y:S01]  /*0030*/  S2R R3, SR_TID.X ;  /* 0x0000000000037919 */ /* 0x000e220000002100 */
[----:B------:R-:W1:Y:S01]  /*0040*/  LDCU UR5, c[0x0][0x364] ;  /* 0x00006c80ff0577ac */ /* 0x000e620008000800 */
[----:B------:R-:W1:Y:S01]  /*0050*/  S2R R2, SR_CTAID.Y ;  /* 0x0000000000027919 */ /* 0x000e620000002600 */
[----:B------:R-:W1:Y:S01]  /*0060*/  S2R R5, SR_TID.Y ;  /* 0x0000000000057919 */ /* 0x000e620000002200 */
[----:B0-----:R-:W-:Y:S02]  /*0070*/  IMAD R0, R0, UR4, R3 ;  /* 0x0000000400007c24 */ /* 0x001fe4000f8e0203 */
[----:B-1----:R-:W-:-:S03]  /*0080*/  IMAD R3, R2, UR5, R5 ;  /* 0x0000000502037c24 */ /* 0x002fc6000f8e0205 */
[----:B------:R-:W-:Y:S02]  /*0090*/  IADD3 R2, PT, PT, R0, 0x1, RZ ;  /* 0x0000000100027810 */ /* 0x000fe40007ffe0ff */
[----:B------:R-:W-:-:S04]  /*00a0*/  ISETP.GT.U32.AND P0, PT, R3, 0xffe, PT ;  /* 0x00000ffe0300780c */ /* 0x000fc80003f04070 */
[----:B------:R-:W-:-:S13]  /*00b0*/  ISETP.GT.OR P0, PT, R2, 0xfff, P0 ;  /* 0x00000fff0200780c */ /* 0x000fda0000704670 */
[----:B------:R-:W-:Y:S05]  /*00c0*/  @P0 EXIT ;  /* 0x000000000000094d */ /* 0x000fea0003800000 */
[----:B------:R-:W0:Y:S01]  /*00d0*/  LDC.64 R12, c[0x0][0x380] ;  /* 0x0000e000ff0c7b82 */ /* 0x000e220000000a00 */
[----:B------:R-:W1:Y:S01]  /*00e0*/  LDCU.64 UR4, c[0x0][0x358] ;  /* 0x00006b00ff0477ac */ /* 0x000e620008000a00 */
[----:B------:R-:W-:-:S05]  /*00f0*/  LEA R0, R0, R3, 0xc ;  /* 0x0000000300007211 */ /* 0x000fca00078e60ff */
[----:B0-----:R-:W-:-:S05]  /*0100*/  IMAD.WIDE R12, R0, 0x8, R12 ;  /* 0x00000008000c7825 */ /* 0x001fca00078e020c */
[----:B-1----:R-:W2:Y:S04]  /*0110*/  LDG.E.64 R16, desc[UR4][R12.64+0x8000] ;  /* 0x008000040c107981 */ /* 0x002ea8000c1e1b00 */
[----:B------:R-:W3:Y:S04]  /*0120*/  LDG.E.64 R14, desc[UR4][R12.64] ;  /* 0x000000040c0e7981 */ /* 0x000ee8000c1e1b00 */
[----:B------:R-:W4:Y:S04]  /*0130*/  LDG.E.64 R18, desc[UR4][R12.64+0x10000] ;  /* 0x010000040c127981 */ /* 0x000f28000c1e1b00 */
[----:B------:R-:W5:Y:S04]  /*0140*/  LDG.E.64 R20, desc[UR4][R12.64+0x8] ;  /* 0x000008040c147981 */ /* 0x000f68000c1e1b00 */
[----:B------:R-:W5:Y:S04]  /*0150*/  LDG.E.64 R8, desc[UR4][R12.64+0x8008] ;  /* 0x008008040c087981 */ /* 0x000f68000c1e1b00 */
[----:B------:R-:W5:Y:S04]  /*0160*/  LDG.E.64 R6, desc[UR4][R12.64+0x10008] ;  /* 0x010008040c067981 */ /* 0x000f68000c1e1b00 */
[----:B------:R-:W5:Y:S04]  /*0170*/  LDG.E.64 R2, desc[UR4][R12.64+0x10] ;  /* 0x000010040c027981 */ /* 0x000f68000c1e1b00 */
[----:B------:R-:W5:Y:S04]  /*0180*/  LDG.E.64 R4, desc[UR4][R12.64+0x8010] ;  /* 0x008010040c047981 */ /* 0x000f68000c1e1b00 */
[----:B------:R-:W5:Y:S01]  /*0190*/  LDG.E.64 R10, desc[UR4][R12.64+0x10010] ;  /* 0x010010040c0a7981 */ /* 0x000f62000c1e1b00 */
[----:B------:R-:W-:Y:S01]  /*01a0*/  UMOV UR6, 0x33333333 ;  /* 0x3333333300067882 */ /* 0x000fe20000000000 */
[----:B------:R-:W-:-:S02]  /*01b0*/  UMOV UR7, 0x3fd33333 ;  /* 0x3fd3333300077882 */ /* 0x000fc40000000000 */
[----:B--2---:R-:W-:Y:S01]  /*01c0*/  DMUL R16, R16, -UR6 ;  /* 0x8000000610107c28 */ /* 0x004fe20008000000 */
[----:B------:R-:W-:Y:S01]  /*01d0*/  UMOV UR6, 0x9999999a ;  /* 0x9999999a00067882 */ /* 0x000fe20000000000 */
[----:B------:R-:W-:-:S06]  /*01e0*/  UMOV UR7, 0x3fc99999 ;  /* 0x3fc9999900077882 */ /* 0x000fcc0000000000 */
[----:B---3--:R-:W-:Y:S01]  /*01f0*/  DFMA R14, R14, UR6, R16 ;  /* 0x000000060e0e7c2b */ /* 0x008fe20008000010 */
[----:B------:R-:W-:-:S07]  /*0200*/  UMOV UR7, 0x3fd99999 ;  /* 0x3fd9999900077882 */ /* 0x000fce0000000000 */
[----:B----4-:R-:W-:Y:S01]  /*0210*/  DFMA R14, R18, UR6, R14 ;  /* 0x00000006120e7c2b */ /* 0x010fe2000800000e */
[----:B------:R-:W-:Y:S01]  /*0220*/  UMOV UR6, 0x33333333 ;  /* 0x3333333300067882 */ /* 0x000fe20000000000 */
[----:B------:R-:W-:-:S06]  /*0230*/  UMOV UR7, 0x3fe33333 ;  /* 0x3fe3333300077882 */ /* 0x000fcc0000000000 */
[----:B-----5:R-:W-:-:S08]  /*0240*/  DFMA R14, R20, 0.5, R14 ;  /* 0x3fe00000140e782b */ /* 0x020fd0000000000e */
[----:B------:R-:W-:Y:S01]  /*0250*/  DFMA R8, R8, UR6, R14 ;  /* 0x0000000608087c2b */ /* 0x000fe2000800000e */
[----:B------:R-:W-:Y:S01]  /*0260*/  UMOV UR6, 0x66666666 ;  /* 0x6666666600067882 */ /* 0x000fe20000000000 */
[----:B------:R-:W-:-:S06]  /*0270*/  UMOV UR7, 0x3fe66666 ;  /* 0x3fe6666600077882 */ /* 0x000fcc0000000000 */
[----:B------:R-:W-:Y:S01]  /*0280*/  DFMA R6, R6, UR6, R8 ;  /* 0x0000000606067c2b */ /* 0x000fe20008000008 */
[----:B------:R-:W-:Y:S01]  /*0290*/  UMOV UR6, 0x9999999a ;  /* 0x9999999a00067882 */ /* 0x000fe20000000000 */
[----:B------:R-:W0:Y:S01]  /*02a0*/  LDC.64 R8, c[0x0][0x388] ;  /* 0x0000e200ff087b82 */ /* 0x000e220000000a00 */
[----:B------:R-:W-:-:S05]  /*02b0*/  UMOV UR7, 0x3fe99999 ;  /* 0x3fe9999900077882 */ /* 0x000fca0000000000 */
[----:B------:R-:W-:Y:S01]  /*02c0*/  DFMA R2, R2, -UR6, R6 ;  /* 0x8000000602027c2b */ /* 0x000fe20008000006 */
[----:B------:R-:W-:Y:S01]  /*02d0*/  UMOV UR6, 0xcccccccd ;  /* 0xcccccccd00067882 */ /* 0x000fe20000000000 */
[----:B------:R-:W-:-:S06]  /*02e0*/  UMOV UR7, 0x3feccccc ;  /* 0x3feccccc00077882 */ /* 0x000fcc0000000000 */
[----:B------:R-:W-:Y:S01]  /*02f0*/  DFMA R2, R4, -UR6, R2 ;  /* 0x8000000604027c2b */ /* 0x000fe20008000002 */
[----:B------:R-:W-:Y:S01]  /*0300*/  UMOV UR6, 0x9999999a ;  /* 0x9999999a00067882 */ /* 0x000fe20000000000 */
[----:B------:R-:W-:Y:S01]  /*0310*/  IADD3 R5, PT, PT, R0, 0x1000, RZ ;  /* 0x0000100000057810 */ /* 0x000fe20007ffe0ff */
[----:B------:R-:W-:-:S05]  /*0320*/  UMOV UR7, 0x3fb99999 ;  /* 0x3fb9999900077882 */ /* 0x000fca0000000000 */
[----:B------:R-:W-:Y:S01]  /*0330*/  DFMA R2, R10, UR6, R2 ;  /* 0x000000060a027c2b */ /* 0x000fe20008000002 */
[----:B0-----:R-:W-:-:S06]  /*0340*/  IMAD.WIDE R4, R5, 0x8, R8 ;  /* 0x0000000805047825 */ /* 0x001fcc00078e0208 */
[----:B------:R-:W-:Y:S01]  /*0350*/  STG.E.64 desc[UR4][R4.64+0x8], R2 ;  /* 0x0000080204007986 */ /* 0x000fe2000c101b04 */
[----:B------:R-:W-:Y:S05]  /*0360*/  EXIT ;  /* 0x000000000000794d */ /* 0x000fea0003800000 */
.L_x_0:
[----:B------:R-:W-:-:S00]  /*0370*/  BRA `(.L_x_0) ;  /* 0xfffffffc00fc7947 */ /* 0x000fc0000383ffff */
[----:B------:R-:W-:-:S00]  /*0380*/  NOP ;  /* 0x0000000000007918 */ /* 0x000fc00000000000 */
[----:B------:R-:W-:-:S00]  /*0390*/  NOP ;  /* 0x0000000000007918 */ /* 0x000fc00000000000 */
[----:B------:R-:W-:-:S00]  /*03a0*/  NOP ;  /* 0x0000000000007918 */ /* 0x000fc00000000000 */
[----:B------:R-:W-:-:S00]  /*03b0*/  NOP ;  /* 0x0000000000007918 */ /* 0x000fc00000000000 */
[----:B------:R-:W-:-:S00]  /*03c0*/  NOP ;  /* 0x0000000000007918 */ /* 0x000fc00000000000 */
[----:B------:R-:W-:-:S00]  /*03d0*/  NOP ;  /* 0x0000000000007918 */ /* 0x000fc00000000000 */
[----:B------:R-:W-:-:S00]  /*03e0*/  NOP ;  /* 0x0000000000007918 */ /* 0x000fc00000000000 */
[----:B------:R-:W-:-:S00]  /*03f0*/  NOP ;  /* 0x0000000000007918 */ /* 0x000fc00000000000 */
.L_x_1:


//--------------------- .nv.shared.reserved.0     --------------------------
	.section	.nv.shared.reserved.0,"aw",@nobits
	.weak		__nv_reservedSMEM_offset_0_alias
	.size		__nv_reservedSMEM_offset_0_alias, 0, 64
	.other		__nv_reservedSMEM_offset_0_alias,@"STO_CUDA_RESERVED_SHARED STV_DEFAULT"
__nv_reservedSMEM_offset_0_alias:
	.zero		0
	.zero		64


//--------------------- .nv.constant0._Z11ConvolutionPdS_ --------------------------
	.section	.nv.constant0._Z11ConvolutionPdS_,"a",@progbits
	.sectionflags	@""
	.align	4
.nv.constant0._Z11ConvolutionPdS_:
	.zero		912


//--------------------- SYMBOLS --------------------------

	.type		.nv.reservedSmem.offset0,@object
	.size		.nv.reservedSmem.offset0,0x4
